//
// Generated by NVIDIA NVVM Compiler
//
// Compiler Build ID: CL-36424714
// Cuda compilation tools, release 13.0, V13.0.88
// Based on NVVM 20.0.0
//

.version 9.0
.target sm_100
.address_size 64

	// .globl	_Z6kernelyP6uchar4ii

.visible .entry _Z6kernelyP6uchar4ii(
	.param .u64 _Z6kernelyP6uchar4ii_param_0,
	.param .u64 .ptr .align 1 _Z6kernelyP6uchar4ii_param_1,
	.param .u32 _Z6kernelyP6uchar4ii_param_2,
	.param .u32 _Z6kernelyP6uchar4ii_param_3
)
{
	.reg .pred 	%p<5>;
	.reg .b16 	%rs<49>;
	.reg .b32 	%r<63>;
	.reg .b32 	%f<31>;
	.reg .b64 	%rd<12>;
	.reg .b64 	%fd<49>;

	ld.param.u64 	%rd2, [_Z6kernelyP6uchar4ii_param_0];
	ld.param.u64 	%rd3, [_Z6kernelyP6uchar4ii_param_1];
	ld.param.u32 	%r12, [_Z6kernelyP6uchar4ii_param_2];
	ld.param.u32 	%r13, [_Z6kernelyP6uchar4ii_param_3];
	mov.u32 	%r1, %ntid.x;
	mov.u32 	%r14, %ctaid.x;
	mov.u32 	%r15, %tid.x;
	mad.lo.s32 	%r2, %r1, %r14, %r15;
	mov.u32 	%r3, %ntid.y;
	mov.u32 	%r16, %ctaid.y;
	mov.u32 	%r17, %tid.y;
	mad.lo.s32 	%r61, %r3, %r16, %r17;
	setp.ge.s32 	%p1, %r61, %r13;
	@%p1 bra 	$L__BB0_6;
	mov.u32 	%r18, %nctaid.y;
	mul.lo.s32 	%r5, %r3, %r18;
	mov.u32 	%r19, %nctaid.x;
	mul.lo.s32 	%r6, %r1, %r19;
	cvta.to.global.u64 	%rd1, %rd3;
$L__BB0_2:
	setp.ge.s32 	%p2, %r2, %r12;
	@%p2 bra 	$L__BB0_5;
	cvt.u64.u32 	%rd4, %r61;
	add.s64 	%rd5, %rd4, -1;
	mul.lo.s32 	%r8, %r61, %r12;
	add.s64 	%rd6, %rd4, 1;
	cvt.rn.f32.u64 	%f1, %rd6;
	cvt.rn.f32.s64 	%f2, %rd5;
	cvt.rn.f32.u32 	%f3, %r61;
	mov.u32 	%r62, %r2;
$L__BB0_4:
	cvt.s64.s32 	%rd7, %r62;
	add.s64 	%rd8, %rd7, -1;
	cvt.rn.f32.s64 	%f4, %rd8;
	tex.2d.v4.u32.f32 	{%r20, %r21, %r22, %r23}, [%rd2, {%f4, %f2}];
	cvt.u16.u32 	%rs1, %r20;
	and.b16  	%rs2, %rs1, 255;
	cvt.u16.u32 	%rs3, %r21;
	and.b16  	%rs4, %rs3, 255;
	cvt.u16.u32 	%rs5, %r22;
	and.b16  	%rs6, %rs5, 255;
	cvt.rn.f64.u16 	%fd1, %rs2;
	cvt.rn.f64.u16 	%fd2, %rs4;
	mul.f64 	%fd3, %fd2, 0d3FE2C8B439581062;
	fma.rn.f64 	%fd4, %fd1, 0d3FD322D0E5604189, %fd3;
	cvt.rn.f64.u16 	%fd5, %rs6;
	fma.rn.f64 	%fd6, %fd5, 0d3FBD2F1A9FBE76C9, %fd4;
	cvt.rn.f32.f64 	%f5, %fd6;
	cvt.rn.f32.s32 	%f6, %r62;
	tex.2d.v4.u32.f32 	{%r24, %r25, %r26, %r27}, [%rd2, {%f6, %f2}];
	cvt.u16.u32 	%rs7, %r24;
	and.b16  	%rs8, %rs7, 255;
	cvt.u16.u32 	%rs9, %r25;
	and.b16  	%rs10, %rs9, 255;
	cvt.u16.u32 	%rs11, %r26;
	and.b16  	%rs12, %rs11, 255;
	cvt.rn.f64.u16 	%fd7, %rs8;
	cvt.rn.f64.u16 	%fd8, %rs10;
	mul.f64 	%fd9, %fd8, 0d3FE2C8B439581062;
	fma.rn.f64 	%fd10, %fd7, 0d3FD322D0E5604189, %fd9;
	cvt.rn.f64.u16 	%fd11, %rs12;
	fma.rn.f64 	%fd12, %fd11, 0d3FBD2F1A9FBE76C9, %fd10;
	cvt.rn.f32.f64 	%f7, %fd12;
	add.s64 	%rd9, %rd7, 1;
	cvt.rn.f32.s64 	%f8, %rd9;
	tex.2d.v4.u32.f32 	{%r28, %r29, %r30, %r31}, [%rd2, {%f8, %f2}];
	cvt.u16.u32 	%rs13, %r28;
	and.b16  	%rs14, %rs13, 255;
	cvt.u16.u32 	%rs15, %r29;
	and.b16  	%rs16, %rs15, 255;
	cvt.u16.u32 	%rs17, %r30;
	and.b16  	%rs18, %rs17, 255;
	cvt.rn.f64.u16 	%fd13, %rs14;
	cvt.rn.f64.u16 	%fd14, %rs16;
	mul.f64 	%fd15, %fd14, 0d3FE2C8B439581062;
	fma.rn.f64 	%fd16, %fd13, 0d3FD322D0E5604189, %fd15;
	cvt.rn.f64.u16 	%fd17, %rs18;
	fma.rn.f64 	%fd18, %fd17, 0d3FBD2F1A9FBE76C9, %fd16;
	cvt.rn.f32.f64 	%f9, %fd18;
	tex.2d.v4.u32.f32 	{%r32, %r33, %r34, %r35}, [%rd2, {%f4, %f3}];
	cvt.u16.u32 	%rs19, %r32;
	and.b16  	%rs20, %rs19, 255;
	cvt.u16.u32 	%rs21, %r33;
	and.b16  	%rs22, %rs21, 255;
	cvt.u16.u32 	%rs23, %r34;
	and.b16  	%rs24, %rs23, 255;
	cvt.rn.f64.u16 	%fd19, %rs20;
	cvt.rn.f64.u16 	%fd20, %rs22;
	mul.f64 	%fd21, %fd20, 0d3FE2C8B439581062;
	fma.rn.f64 	%fd22, %fd19, 0d3FD322D0E5604189, %fd21;
	cvt.rn.f64.u16 	%fd23, %rs24;
	fma.rn.f64 	%fd24, %fd23, 0d3FBD2F1A9FBE76C9, %fd22;
	cvt.rn.f32.f64 	%f10, %fd24;
	tex.2d.v4.u32.f32 	{%r36, %r37, %r38, %r39}, [%rd2, {%f6, %f3}];
	tex.2d.v4.u32.f32 	{%r40, %r41, %r42, %r43}, [%rd2, {%f8, %f3}];
	cvt.u16.u32 	%rs25, %r40;
	and.b16  	%rs26, %rs25, 255;
	cvt.u16.u32 	%rs27, %r41;
	and.b16  	%rs28, %rs27, 255;
	cvt.u16.u32 	%rs29, %r42;
	and.b16  	%rs30, %rs29, 255;
	cvt.rn.f64.u16 	%fd25, %rs26;
	cvt.rn.f64.u16 	%fd26, %rs28;
	mul.f64 	%fd27, %fd26, 0d3FE2C8B439581062;
	fma.rn.f64 	%fd28, %fd25, 0d3FD322D0E5604189, %fd27;
	cvt.rn.f64.u16 	%fd29, %rs30;
	fma.rn.f64 	%fd30, %fd29, 0d3FBD2F1A9FBE76C9, %fd28;
	cvt.rn.f32.f64 	%f11, %fd30;
	tex.2d.v4.u32.f32 	{%r44, %r45, %r46, %r47}, [%rd2, {%f4, %f1}];
	cvt.u16.u32 	%rs31, %r44;
	and.b16  	%rs32, %rs31, 255;
	cvt.u16.u32 	%rs33, %r45;
	and.b16  	%rs34, %rs33, 255;
	cvt.u16.u32 	%rs35, %r46;
	and.b16  	%rs36, %rs35, 255;
	cvt.rn.f64.u16 	%fd31, %rs32;
	cvt.rn.f64.u16 	%fd32, %rs34;
	mul.f64 	%fd33, %fd32, 0d3FE2C8B439581062;
	fma.rn.f64 	%fd34, %fd31, 0d3FD322D0E5604189, %fd33;
	cvt.rn.f64.u16 	%fd35, %rs36;
	fma.rn.f64 	%fd36, %fd35, 0d3FBD2F1A9FBE76C9, %fd34;
	cvt.rn.f32.f64 	%f12, %fd36;
	tex.2d.v4.u32.f32 	{%r48, %r49, %r50, %r51}, [%rd2, {%f6, %f1}];
	cvt.u16.u32 	%rs37, %r48;
	and.b16  	%rs38, %rs37, 255;
	cvt.u16.u32 	%rs39, %r49;
	and.b16  	%rs40, %rs39, 255;
	cvt.u16.u32 	%rs41, %r50;
	and.b16  	%rs42, %rs41, 255;
	cvt.rn.f64.u16 	%fd37, %rs38;
	cvt.rn.f64.u16 	%fd38, %rs40;
	mul.f64 	%fd39, %fd38, 0d3FE2C8B439581062;
	fma.rn.f64 	%fd40, %fd37, 0d3FD322D0E5604189, %fd39;
	cvt.rn.f64.u16 	%fd41, %rs42;
	fma.rn.f64 	%fd42, %fd41, 0d3FBD2F1A9FBE76C9, %fd40;
	cvt.rn.f32.f64 	%f13, %fd42;
	tex.2d.v4.u32.f32 	{%r52, %r53, %r54, %r55}, [%rd2, {%f8, %f1}];
	cvt.u16.u32 	%rs43, %r52;
	and.b16  	%rs44, %rs43, 255;
	cvt.u16.u32 	%rs45, %r53;
	and.b16  	%rs46, %rs45, 255;
	cvt.u16.u32 	%rs47, %r54;
	and.b16  	%rs48, %rs47, 255;
	cvt.rn.f64.u16 	%fd43, %rs44;
	cvt.rn.f64.u16 	%fd44, %rs46;
	mul.f64 	%fd45, %fd44, 0d3FE2C8B439581062;
	fma.rn.f64 	%fd46, %fd43, 0d3FD322D0E5604189, %fd45;
	cvt.rn.f64.u16 	%fd47, %rs48;
	fma.rn.f64 	%fd48, %fd47, 0d3FBD2F1A9FBE76C9, %fd46;
	cvt.rn.f32.f64 	%f14, %fd48;
	fma.rn.f32 	%f15, %f11, 0f40000000, %f9;
	add.f32 	%f16, %f15, %f14;
	sub.f32 	%f17, %f16, %f5;
	add.f32 	%f18, %f10, %f10;
	sub.f32 	%f19, %f17, %f18;
	sub.f32 	%f20, %f19, %f12;
	fma.rn.f32 	%f21, %f13, 0f40000000, %f12;
	add.f32 	%f22, %f21, %f14;
	sub.f32 	%f23, %f22, %f5;
	add.f32 	%f24, %f7, %f7;
	sub.f32 	%f25, %f23, %f24;
	sub.f32 	%f26, %f25, %f9;
	mul.f32 	%f27, %f26, %f26;
	fma.rn.f32 	%f28, %f20, %f20, %f27;
	sqrt.rn.f32 	%f29, %f28;
	min.f32 	%f30, %f29, 0f437F0000;
	cvt.rzi.u32.f32 	%r56, %f30;
	add.s32 	%r57, %r62, %r8;
	mul.wide.s32 	%rd10, %r57, 4;
	add.s64 	%rd11, %rd1, %rd10;
	prmt.b32 	%r58, %r56, 65535, 0x3340U;
	prmt.b32 	%r59, %r56, %r56, 0x3340U;
	prmt.b32 	%r60, %r59, %r58, 0x5410U;
	st.global.u32 	[%rd11], %r60;
	add.s32 	%r62, %r62, %r6;
	setp.lt.s32 	%p3, %r62, %r12;
	@%p3 bra 	$L__BB0_4;
$L__BB0_5:
	add.s32 	%r61, %r61, %r5;
	setp.lt.s32 	%p4, %r61, %r13;
	@%p4 bra 	$L__BB0_2;
$L__BB0_6:
	ret;

}


// ===== COMPILED SASS (sm_100) =====

	.target	sm_100

	.elftype	@"ET_EXEC"


//--------------------- .note.nv.tkinfo           --------------------------
	.section	.note.nv.tkinfo,"",@"SHT_NOTE"
	.sectionflags	@"SHF_NOTE_NV_TKINFO"
	.tkinfo
        /*0018*/ 	.word	0x00000002
        /*0030*/ 	.string	""
        /*0030*/ 	.string	"ptxas"
        /*0030*/ 	.string	"Cuda compilation tools, release 13.0, V13.0.88"
        /*0030*/ 	.string	"Build cuda_13.0.r13.0/compiler.36424714_0"
        /*0030*/ 	.string	"-arch sm_100 -m 64 "



//--------------------- .note.nv.cuinfo           --------------------------
	.section	.note.nv.cuinfo,"",@"SHT_NOTE"
	.sectionflags	@"SHF_NOTE_NV_CUINFO"
        /*0018*/ 	.short	0x0002
        /*001a*/ 	.short	0x0064
        /*001c*/ 	.short	0x0082
	.zero		2


//--------------------- .nv.info                  --------------------------
	.section	.nv.info,"",@"SHT_CUDA_INFO"
	.align	4


	//----- nvinfo : EIATTR_REGCOUNT
	.align		4
        /*0000*/ 	.byte	0x04, 0x2f
        /*0002*/ 	.short	(.L_1 - .L_0)
	.align		4
.L_0:
        /*0004*/ 	.word	index@(_Z6kernelyP6uchar4ii)
        /*0008*/ 	.word	0x00000028


	//----- nvinfo : EIATTR_FRAME_SIZE
	.align		4
.L_1:
        /*000c*/ 	.byte	0x04, 0x11
        /*000e*/ 	.short	(.L_3 - .L_2)
	.align		4
.L_2:
        /*0010*/ 	.word	index@($__internal_0_$__cuda_sm20_sqrt_rn_f32_slowpath)
        /*0014*/ 	.word	0x00000000


	//----- nvinfo : EIATTR_FRAME_SIZE
	.align		4
.L_3:
        /*0018*/ 	.byte	0x04, 0x11
        /*001a*/ 	.short	(.L_5 - .L_4)
	.align		4
.L_4:
        /*001c*/ 	.word	index@(_Z6kernelyP6uchar4ii)
        /*0020*/ 	.word	0x00000000


	//----- nvinfo : EIATTR_MIN_STACK_SIZE
	.align		4
.L_5:
        /*0024*/ 	.byte	0x04, 0x12
        /*0026*/ 	.short	(.L_7 - .L_6)
	.align		4
.L_6:
        /*0028*/ 	.word	index@(_Z6kernelyP6uchar4ii)
        /*002c*/ 	.word	0x00000000
.L_7:


//--------------------- .nv.compat                --------------------------
	.section	.nv.compat,"",@"SHT_CUDA_COMPAT_INFO"
	.align	4
        /*0000*/ 	.byte	0x02, 0x09, 0x00, 0x00, 0x02, 0x02, 0x02, 0x00, 0x02, 0x05, 0x05, 0x00, 0x03, 0x07, 0x01, 0x01
        /*0010*/ 	.byte	0x02, 0x03, 0x00, 0x00, 0x02, 0x06, 0x01, 0x00, 0x04, 0x0b, 0x08, 0x00, 0x01, 0x00, 0x00, 0x00
        /*0020*/ 	.byte	0x00, 0x00, 0x00, 0x00


//--------------------- .nv.info._Z6kernelyP6uchar4ii --------------------------
	.section	.nv.info._Z6kernelyP6uchar4ii,"",@"SHT_CUDA_INFO"
	.sectionflags	@""
	.align	4


	//----- nvinfo : EIATTR_CUDA_API_VERSION
	.align		4
        /*0000*/ 	.byte	0x04, 0x37
        /*0002*/ 	.short	(.L_9 - .L_8)
.L_8:
        /*0004*/ 	.word	0x00000082


	//----- nvinfo : EIATTR_KPARAM_INFO
	.align		4
.L_9:
        /*0008*/ 	.byte	0x04, 0x17
        /*000a*/ 	.short	(.L_11 - .L_10)
.L_10:
        /*000c*/ 	.word	0x00000000
        /*0010*/ 	.short	0x0003
        /*0012*/ 	.short	0x0014
        /*0014*/ 	.byte	0x00, 0xf0, 0x11, 0x00


	//----- nvinfo : EIATTR_KPARAM_INFO
	.align		4
.L_11:
        /*0018*/ 	.byte	0x04, 0x17
        /*001a*/ 	.short	(.L_13 - .L_12)
.L_12:
        /*001c*/ 	.word	0x00000000
        /*0020*/ 	.short	0x0002
        /*0022*/ 	.short	0x0010
        /*0024*/ 	.byte	0x00, 0xf0, 0x11, 0x00


	//----- nvinfo : EIATTR_KPARAM_INFO
	.align		4
.L_13:
        /*0028*/ 	.byte	0x04, 0x17
        /*002a*/ 	.short	(.L_15 - .L_14)
.L_14:
        /*002c*/ 	.word	0x00000000
        /*0030*/ 	.short	0x0001
        /*0032*/ 	.short	0x0008
        /*0034*/ 	.byte	0x00, 0xf5, 0x21, 0x00


	//----- nvinfo : EIATTR_KPARAM_INFO
	.align		4
.L_15:
        /*0038*/ 	.byte	0x04, 0x17
        /*003a*/ 	.short	(.L_17 - .L_16)
.L_16:
        /*003c*/ 	.word	0x00000000
        /*0040*/ 	.short	0x0000
        /*0042*/ 	.short	0x0000
        /*0044*/ 	.byte	0x00, 0xf0, 0x21, 0x00


	//----- nvinfo : EIATTR_SPARSE_MMA_MASK
	.align		4
.L_17:
        /*0048*/ 	.byte	0x03, 0x50
        /*004a*/ 	.short	0x0000


	//----- nvinfo : EIATTR_MAXREG_COUNT
	.align		4
        /*004c*/ 	.byte	0x03, 0x1b
        /*004e*/ 	.short	0x00ff


	//----- nvinfo : EIATTR_MERCURY_ISA_VERSION
	.align		4
        /*0050*/ 	.byte	0x03, 0x5f
        /*0052*/ 	.short	0x0101


	//----- nvinfo : EIATTR_VRC_CTA_INIT_COUNT
	.align		4
        /*0054*/ 	.byte	0x02, 0x4a
	.zero		1
	.zero		1


	//----- nvinfo : EIATTR_EXIT_INSTR_OFFSETS
	.align		4
        /*0058*/ 	.byte	0x04, 0x1c
        /*005a*/ 	.short	(.L_19 - .L_18)


	//   ....[0]....
.L_18:
        /*005c*/ 	.word	0x000000b0


	//   ....[1]....
        /*0060*/ 	.word	0x00000c40


	//----- nvinfo : EIATTR_CRS_STACK_SIZE
	.align		4
.L_19:
        /*0064*/ 	.byte	0x04, 0x1e
        /*0066*/ 	.short	(.L_21 - .L_20)
.L_20:
        /*0068*/ 	.word	0x00000000


	//----- nvinfo : EIATTR_CBANK_PARAM_SIZE
	.align		4
.L_21:
        /*006c*/ 	.byte	0x03, 0x19
        /*006e*/ 	.short	0x0018


	//----- nvinfo : EIATTR_PARAM_CBANK
	.align		4
        /*0070*/ 	.byte	0x04, 0x0a
        /*0072*/ 	.short	(.L_23 - .L_22)
	.align		4
.L_22:
        /*0074*/ 	.word	index@(.nv.constant0._Z6kernelyP6uchar4ii)
        /*0078*/ 	.short	0x0380
        /*007a*/ 	.short	0x0018


	//----- nvinfo : EIATTR_SW_WAR
	.align		4
.L_23:
        /*007c*/ 	.byte	0x04, 0x36
        /*007e*/ 	.short	(.L_25 - .L_24)
.L_24:
        /*0080*/ 	.word	0x00000008
.L_25:


//--------------------- .nv.callgraph             --------------------------
	.section	.nv.callgraph,"",@"SHT_CUDA_CALLGRAPH"
	.align	4
	.sectionentsize	8
	.align		4
        /*0000*/ 	.word	0x00000000
	.align		4
        /*0004*/ 	.word	0xffffffff
	.align		4
        /*0008*/ 	.word	0x00000000
	.align		4
        /*000c*/ 	.word	0xfffffffe
	.align		4
        /*0010*/ 	.word	0x00000000
	.align		4
        /*0014*/ 	.word	0xfffffffd
	.align		4
        /*0018*/ 	.word	0x00000000
	.align		4
        /*001c*/ 	.word	0xfffffffc


//--------------------- .text._Z6kernelyP6uchar4ii --------------------------
	.section	.text._Z6kernelyP6uchar4ii,"ax",@progbits
	.align	128
        .global         _Z6kernelyP6uchar4ii
        .type           _Z6kernelyP6uchar4ii,@function
        .size           _Z6kernelyP6uchar4ii,(.L_x_9 - _Z6kernelyP6uchar4ii)
        .other          _Z6kernelyP6uchar4ii,@"STO_CUDA_ENTRY STV_DEFAULT"
_Z6kernelyP6uchar4ii:
.text._Z6kernelyP6uchar4ii:
[----:B------:R-:W-:Y:S01]  /*0000*/  LDC R1, c[0x0][0x37c] ;  /* 0x0000df00ff017b82 */ /* 0x000fe20000000800 */
[----:B------:R-:W0:Y:S01]  /*0010*/  S2R R2, SR_CTAID.Y ;  /* 0x0000000000027919 */ /* 0x000e220000002600 */
[----:B------:R-:W1:Y:S01]  /*0020*/  LDCU UR7, c[0x0][0x360] ;  /* 0x00006c00ff0777ac */ /* 0x000e620008000800 */
[----:B------:R-:W0:Y:S01]  /*0030*/  S2R R5, SR_TID.Y ;  /* 0x0000000000057919 */ /* 0x000e220000002200 */
[----:B------:R-:W0:Y:S01]  /*0040*/  LDCU UR6, c[0x0][0x364] ;  /* 0x00006c80ff0677ac */ /* 0x000e220008000800 */
[----:B------:R-:W1:Y:S01]  /*0050*/  S2R R0, SR_CTAID.X ;  /* 0x0000000000007919 */ /* 0x000e620000002500 */
[----:B------:R-:W2:Y:S01]  /*0060*/  LDCU UR4, c[0x0][0x394] ;  /* 0x00007280ff0477ac */ /* 0x000ea20008000800 */
[----:B------:R-:W1:Y:S01]  /*0070*/  S2R R3, SR_TID.X ;  /* 0x0000000000037919 */ /* 0x000e620000002100 */
[----:B0-----:R-:W-:-:S05]  /*0080*/  IMAD R2, R2, UR6, R5 ;  /* 0x0000000602027c24 */ /* 0x001fca000f8e0205 */
[----:B--2---:R-:W-:Y:S01]  /*0090*/  ISETP.GE.AND P0, PT, R2, UR4, PT ;  /* 0x0000000402007c0c */ /* 0x004fe2000bf06270 */
[----:B-1----:R-:W-:-:S12]  /*00a0*/  IMAD R0, R0, UR7, R3 ;  /* 0x0000000700007c24 */ /* 0x002fd8000f8e0203 */
[----:B------:R-:W-:Y:S05]  /*00b0*/  @P0 EXIT ;  /* 0x000000000000094d */ /* 0x000fea0003800000 */
[----:B------:R-:W0:Y:S01]  /*00c0*/  LDCU UR4, c[0x0][0x374] ;  /* 0x00006e80ff0477ac */ /* 0x000e220008000800 */
[----:B------:R-:W1:Y:S01]  /*00d0*/  LDCU UR5, c[0x0][0x370] ;  /* 0x00006e00ff0577ac */ /* 0x000e620008000800 */
[----:B------:R-:W2:Y:S01]  /*00e0*/  LDCU.64 UR8, c[0x0][0x358] ;  /* 0x00006b00ff0877ac */ /* 0x000ea20008000a00 */
[----:B------:R-:W3:Y:S01]  /*00f0*/  LDCU UR14, c[0x0][0x390] ;  /* 0x00007200ff0e77ac */ /* 0x000ee20008000800 */
[----:B0-----:R-:W-:Y:S02]  /*0100*/  UIMAD UR6, UR6, UR4, URZ ;  /* 0x00000004060672a4 */ /* 0x001fe4000f8e02ff */
[----:B-12---:R-:W-:-:S12]  /*0110*/  UIMAD UR7, UR7, UR5, URZ ;  /* 0x00000005070772a4 */ /* 0x006fd8000f8e02ff */
.L_x_6:
[----:B0-----:R-:W0:Y:S01]  /*0120*/  LDCU UR4, c[0x0][0x390] ;  /* 0x00007200ff0477ac */ /* 0x001e220008000800 */
[----:B------:R-:W-:Y:S01]  /*0130*/  BSSY.RECONVERGENT B0, `(.L_x_0) ;  /* 0x00000ac000007945 */ /* 0x000fe20003800200 */
[----:B0-----:R-:W-:-:S13]  /*0140*/  ISETP.GE.AND P0, PT, R0, UR4, PT ;  /* 0x0000000400007c0c */ /* 0x001fda000bf06270 */
[----:B------:R-:W-:Y:S05]  /*0150*/  @P0 BRA `(.L_x_1) ;  /* 0x0000000800a40947 */ /* 0x000fea0003800000 */
[C---:B------:R-:W-:Y:S01]  /*0160*/  IADD3 R4, P0, PT, R2.reuse, 0x1, RZ ;  /* 0x0000000102047810 */ /* 0x040fe20007f1e0ff */
[----:B------:R-:W0:Y:S01]  /*0170*/  LDC.64 R8, c[0x0][0x388] ;  /* 0x0000e200ff087b82 */ /* 0x000e220000000a00 */
[----:B------:R-:W-:Y:S01]  /*0180*/  IMAD.MOV.U32 R3, RZ, RZ, R0 ;  /* 0x000000ffff037224 */ /* 0x000fe200078e0000 */
[----:B------:R-:W-:Y:S02]  /*0190*/  I2FP.F32.U32 R13, R2 ;  /* 0x00000002000d7245 */ /* 0x000fe40000201000 */
[----:B------:R-:W-:Y:S01]  /*01a0*/  IMAD.X R5, RZ, RZ, RZ, P0 ;  /* 0x000000ffff057224 */ /* 0x000fe200000e06ff */
[----:B------:R-:W-:-:S03]  /*01b0*/  IADD3 R6, P0, PT, R2, -0x1, RZ ;  /* 0xffffffff02067810 */ /* 0x000fc60007f1e0ff */
[----:B------:R1:W2:Y:S02]  /*01c0*/  I2F.U64 R15, R4 ;  /* 0x00000004000f7312 */ /* 0x0002a40000301000 */
[----:B------:R-:W-:-:S06]  /*01d0*/  IMAD.X R7, RZ, RZ, -0x1, P0 ;  /* 0xffffffffff077424 */ /* 0x000fcc00000e06ff */
[----:B------:R1:W4:Y:S02]  /*01e0*/  I2F.S64 R11, R6 ;  /* 0x00000006000b7312 */ /* 0x0003240000301400 */
.L_x_5:
[----:B01----:R-:W-:Y:S01]  /*01f0*/  SHF.R.S32.HI R7, RZ, 0x1f, R3 ;  /* 0x0000001fff077819 */ /* 0x003fe20000011403 */
[----:B------:R-:W1:Y:S01]  /*0200*/  LDCU UR4, c[0x0][0x380] ;  /* 0x00007000ff0477ac */ /* 0x000e620008000800 */
[----:B------:R-:W-:Y:S01]  /*0210*/  IADD3 R4, P0, PT, R3, -0x1, RZ ;  /* 0xffffffff03047810 */ /* 0x000fe20007f1e0ff */
[----:B------:R-:W-:Y:S01]  /*0220*/  HFMA2 R33, -RZ, RZ, -3, 0 ;  /* 0xc2000000ff217431 */ /* 0x000fe200000001ff */
[----:B------:R-:W-:Y:S01]  /*0230*/  I2FP.F32.S32 R16, R3 ;  /* 0x0000000300107245 */ /* 0x000fe20000201400 */
[----:B------:R-:W-:Y:S01]  /*0240*/  UMOV UR5, URZ ;  /* 0x000000ff00057c82 */ /* 0x000fe20008000000 */
[----:B------:R-:W-:Y:S01]  /*0250*/  IADD3.X R5, PT, PT, R7, -0x1, RZ, P0, !PT ;  /* 0xffffffff07057810 */ /* 0x000fe200007fe4ff */
[----:B----4-:R-:W-:Y:S01]  /*0260*/  IMAD.MOV.U32 R17, RZ, RZ, R11 ;  /* 0x000000ffff117224 */ /* 0x010fe200078e000b */
[----:B------:R-:W-:Y:S01]  /*0270*/  IADD3 R6, P0, PT, R3, 0x1, RZ ;  /* 0x0000000103067810 */ /* 0x000fe20007f1e0ff */
[----:B------:R-:W-:Y:S01]  /*0280*/  IMAD.MOV.U32 R24, RZ, RZ, R16 ;  /* 0x000000ffff187224 */ /* 0x000fe200078e0010 */
[----:B------:R-:W1:Y:S01]  /*0290*/  I2F.S64 R10, R4 ;  /* 0x00000004000a7312 */ /* 0x000e620000301400 */
[----:B------:R-:W-:Y:S01]  /*02a0*/  IMAD.MOV.U32 R23, RZ, RZ, R13 ;  /* 0x000000ffff177224 */ /* 0x000fe200078e000d */
[----:B--2---:R-:W-:Y:S01]  /*02b0*/  MOV R25, R15 ;  /* 0x0000000f00197202 */ /* 0x004fe20000000f00 */
[----:B------:R-:W-:-:S02]  /*02c0*/  IMAD.X R7, RZ, RZ, R7, P0 ;  /* 0x000000ffff077224 */ /* 0x000fc400000e0607 */
[----:B------:R-:W-:-:S03]  /*02d0*/  IMAD.MOV.U32 R29, RZ, RZ, R15 ;  /* 0x000000ffff1d7224 */ /* 0x000fc600078e000f */
[----:B------:R2:W4:Y:S01]  /*02e0*/  I2F.S64 R6, R6 ;  /* 0x0000000600067312 */ /* 0x0005220000301400 */
[----:B-1----:R-:W5:Y:S01]  /*02f0*/  TEX.LL R4, R18, R10, R33, UR4, 2D, 0x7 ;  /* 0x28ff04210a127f60 */ /* 0x002f6200089e0704 */
[----:B------:R-:W5:Y:S01]  /*0300*/  TEX.LL R5, R16, R16, R33, UR4, 2D, 0x7 ;  /* 0x28ff042110107f60 */ /* 0x000f6200089e0705 */
[----:B------:R-:W-:Y:S01]  /*0310*/  IMAD.MOV.U32 R12, RZ, RZ, R10 ;  /* 0x000000ffff0c7224 */ /* 0x000fe200078e000a */
[----:B------:R-:W-:Y:S01]  /*0320*/  MOV R14, R10 ;  /* 0x0000000a000e7202 */ /* 0x000fe20000000f00 */
[----:B--2---:R-:W-:Y:S02]  /*0330*/  IMAD.MOV.U32 R7, RZ, RZ, R11 ;  /* 0x000000ffff077224 */ /* 0x004fe400078e000b */
[--C-:B----4-:R-:W-:Y:S02]  /*0340*/  IMAD.MOV.U32 R22, RZ, RZ, R6.reuse ;  /* 0x000000ffff167224 */ /* 0x110fe400078e0006 */
[----:B------:R-:W-:Y:S02]  /*0350*/  IMAD.MOV.U32 R28, RZ, RZ, R6 ;  /* 0x000000ffff1c7224 */ /* 0x000fe400078e0006 */
[----:B------:R-:W5:Y:S01]  /*0360*/  TEX.LL R32, R6, R6, R33, UR4, 2D, 0x7 ;  /* 0x28ff042106067f60 */ /* 0x000f6200089e0720 */
[----:B------:R-:W5:Y:S01]  /*0370*/  TEX.LL R12, R20, R12, R33, UR4, 2D, 0x7 ;  /* 0x28ff04210c147f60 */ /* 0x000f6200089e070c */
[----:B------:R-:W5:Y:S01]  /*0380*/  TEX.LL R34, R22, R22, R33, UR4, 2D, 0x7 ;  /* 0x28ff042116167f60 */ /* 0x000f6200089e0722 */
[----:B------:R-:W-:Y:S01]  /*0390*/  TEX.LL R35, R24, R24, R33, UR4, 2D, 0x7 ;  /* 0x28ff042118187f60 */ /* 0x000fe200089e0723 */
[----:B------:R-:W5:Y:S01]  /*03a0*/  TEX.LL R14, R26, R14, R33, UR4, 2D, 0x7 ;  /* 0x28ff04210e1a7f60 */ /* 0x000f6200089e070e */
[----:B------:R1:W5:Y:S01]  /*03b0*/  TEX.LL R36, R28, R28, R33, UR4, 2D, 0x7 ;  /* 0x28ff04211c1c7f60 */ /* 0x00036200089e0724 */
[----:B------:R-:W-:Y:S01]  /*03c0*/  UMOV UR10, 0xe5604189 ;  /* 0xe5604189000a7882 */ /* 0x000fe20000000000 */
[----:B------:R-:W-:Y:S01]  /*03d0*/  UMOV UR11, 0x3fd322d0 ;  /* 0x3fd322d0000b7882 */ /* 0x000fe20000000000 */
[----:B------:R-:W-:Y:S01]  /*03e0*/  UMOV UR12, 0x9fbe76c9 ;  /* 0x9fbe76c9000c7882 */ /* 0x000fe20000000000 */
[----:B------:R-:W-:Y:S01]  /*03f0*/  UMOV UR13, 0x3fbd2f1a ;  /* 0x3fbd2f1a000d7882 */ /* 0x000fe20000000000 */
[----:B------:R-:W-:Y:S01]  /*0400*/  BSSY.RECONVERGENT B1, `(.L_x_2) ;  /* 0x0000071000017945 */ /* 0x000fe20003800200 */
[----:B-1----:R-:W-:Y:S01]  /*0410*/  UMOV UR4, 0x39581062 ;  /* 0x3958106200047882 */ /* 0x002fe20000000000 */
[----:B------:R-:W-:Y:S01]  /*0420*/  UMOV UR5, 0x3fe2c8b4 ;  /* 0x3fe2c8b400057882 */ /* 0x000fe20000000000 */
[----:B------:R-:W-:-:S04]  /*0430*/  DEPBAR.LE SB5, 0x6 ;  /* 0x0000d1800000791a */ /* 0x000fc80000000000 */
[----:B------:R-:W-:Y:S02]  /*0440*/  LOP3.LUT R37, R19, 0xff, RZ, 0xc0, !PT ;  /* 0x000000ff13257812 */ /* 0x000fe400078ec0ff */
[----:B------:R-:W-:Y:S02]  /*0450*/  LOP3.LUT R4, R4, 0xff, RZ, 0xc0, !PT ;  /* 0x000000ff04047812 */ /* 0x000fe400078ec0ff */
[----:B------:R1:W2:Y:S01]  /*0460*/  I2F.F64.U16 R30, R37 ;  /* 0x00000025001e7312 */ /* 0x0002a20000101800 */
[----:B------:R-:W-:-:S04]  /*0470*/  DEPBAR.LE SB5, 0x4 ;  /* 0x0000d1000000791a */ /* 0x000fc80000000000 */
[----:B------:R-:W-:Y:S02]  /*0480*/  LOP3.LUT R33, R16, 0xff, RZ, 0xc0, !PT ;  /* 0x000000ff10217812 */ /* 0x000fe400078ec0ff */
[----:B-1----:R-:W-:Y:S02]  /*0490*/  LOP3.LUT R37, R18, 0xff, RZ, 0xc0, !PT ;  /* 0x000000ff12257812 */ /* 0x002fe400078ec0ff */
[----:B------:R-:W-:Y:S02]  /*04a0*/  LOP3.LUT R32, R32, 0xff, RZ, 0xc0, !PT ;  /* 0x000000ff20207812 */ /* 0x000fe400078ec0ff */
[----:B------:R1:W4:Y:S01]  /*04b0*/  I2F.F64.U16 R18, R37 ;  /* 0x0000002500127312 */ /* 0x0003220000101800 */
[----:B------:R-:W-:-:S04]  /*04c0*/  DEPBAR.LE SB5, 0x3 ;  /* 0x0000d0c00000791a */ /* 0x000fc80000000000 */
[----:B------:R-:W-:Y:S01]  /*04d0*/  LOP3.LUT R21, R21, 0xff, RZ, 0xc0, !PT ;  /* 0x000000ff15157812 */ /* 0x000fe200078ec0ff */
[----:B--2---:R-:W-:Y:S01]  /*04e0*/  DMUL R30, R30, UR4 ;  /* 0x000000041e1e7c28 */ /* 0x004fe20008000000 */
[----:B------:R-:W-:Y:S01]  /*04f0*/  LOP3.LUT R12, R12, 0xff, RZ, 0xc0, !PT ;  /* 0x000000ff0c0c7812 */ /* 0x000fe200078ec0ff */
[----:B------:R-:W-:-:S04]  /*0500*/  DEPBAR.LE SB5, 0x2 ;  /* 0x0000d0800000791a */ /* 0x000fc80000000000 */
[----:B------:R-:W-:Y:S02]  /*0510*/  LOP3.LUT R23, R23, 0xff, RZ, 0xc0, !PT ;  /* 0x000000ff17177812 */ /* 0x000fe400078ec0ff */
[----:B-1----:R-:W-:Y:S02]  /*0520*/  LOP3.LUT R37, R5, 0xff, RZ, 0xc0, !PT ;  /* 0x000000ff05257812 */ /* 0x002fe400078ec0ff */
[----:B------:R-:W-:Y:S02]  /*0530*/  LOP3.LUT R22, R22, 0xff, RZ, 0xc0, !PT ;  /* 0x000000ff16167812 */ /* 0x000fe400078ec0ff */
[----:B------:R-:W-:Y:S02]  /*0540*/  LOP3.LUT R34, R34, 0xff, RZ, 0xc0, !PT ;  /* 0x000000ff22227812 */ /* 0x000fe400078ec0ff */
[----:B-----5:R-:W-:Y:S01]  /*0550*/  LOP3.LUT R14, R14, 0xff, RZ, 0xc0, !PT ;  /* 0x000000ff0e0e7812 */ /* 0x020fe200078ec0ff */
[----:B----4-:R-:W-:Y:S01]  /*0560*/  DFMA R18, R18, UR10, R30 ;  /* 0x0000000a12127c2b */ /* 0x010fe2000800001e */
[----:B------:R-:W-:Y:S01]  /*0570*/  LOP3.LUT R29, R29, 0xff, RZ, 0xc0, !PT ;  /* 0x000000ff1d1d7812 */ /* 0x000fe200078ec0ff */
[----:B------:R-:W1:Y:S01]  /*0580*/  I2F.F64.U16 R30, R4 ;  /* 0x00000004001e7312 */ /* 0x000e620000101800 */
[----:B------:R-:W-:-:S02]  /*0590*/  LOP3.LUT R28, R28, 0xff, RZ, 0xc0, !PT ;  /* 0x000000ff1c1c7812 */ /* 0x000fc400078ec0ff */
[----:B------:R-:W-:-:S05]  /*05a0*/  LOP3.LUT R36, R36, 0xff, RZ, 0xc0, !PT ;  /* 0x000000ff24247812 */ /* 0x000fca00078ec0ff */
[----:B------:R2:W-:Y:S01]  /*05b0*/  I2F.F64.U16 R4, R37 ;  /* 0x0000002500047312 */ /* 0x0005e20000101800 */
[----:B-1----:R-:W-:Y:S01]  /*05c0*/  DFMA R30, R30, UR12, R18 ;  /* 0x0000000c1e1e7c2b */ /* 0x002fe20008000012 */
[----:B--2---:R-:W-:-:S06]  /*05d0*/  LOP3.LUT R37, R20, 0xff, RZ, 0xc0, !PT ;  /* 0x000000ff14257812 */ /* 0x004fcc00078ec0ff */
[----:B------:R1:W-:Y:S02]  /*05e0*/  F2F.F32.F64 R10, R30 ;  /* 0x0000001e000a7310 */ /* 0x0003e40000301000 */
[----:B-1----:R-:W-:-:S06]  /*05f0*/  LOP3.LUT R30, R17, 0xff, RZ, 0xc0, !PT ;  /* 0x000000ff111e7812 */ /* 0x002fcc00078ec0ff */
[----:B------:R-:W-:Y:S08]  /*0600*/  I2F.F64.U16 R16, R33 ;  /* 0x0000002100107312 */ /* 0x000ff00000101800 */
[----:B------:R-:W1:Y:S02]  /*0610*/  I2F.F64.U16 R18, R30 ;  /* 0x0000001e00127312 */ /* 0x000e640000101800 */
[----:B-1----:R-:W-:-:S08]  /*0620*/  DMUL R18, R18, UR4 ;  /* 0x0000000412127c28 */ /* 0x002fd00008000000 */
[----:B------:R-:W-:-:S08]  /*0630*/  DFMA R16, R16, UR10, R18 ;  /* 0x0000000a10107c2b */ /* 0x000fd00008000012 */
[----:B------:R-:W-:Y:S01]  /*0640*/  DFMA R18, R4, UR12, R16 ;  /* 0x0000000c04127c2b */ /* 0x000fe20008000010 */
[----:B------:R-:W-:-:S06]  /*0650*/  LOP3.LUT R5, R7, 0xff, RZ, 0xc0, !PT ;  /* 0x000000ff07057812 */ /* 0x000fcc00078ec0ff */
[----:B------:R-:W1:Y:S08]  /*0660*/  I2F.F64.U16 R4, R5 ;  /* 0x0000000500047312 */ /* 0x000e700000101800 */
[----:B------:R2:W4:Y:S01]  /*0670*/  F2F.F32.F64 R18, R18 ;  /* 0x0000001200127310 */ /* 0x0005220000301000 */
[----:B-1----:R-:W-:-:S07]  /*0680*/  DMUL R16, R4, UR4 ;  /* 0x0000000404107c28 */ /* 0x002fce0008000000 */
[----:B------:R-:W-:Y:S01]  /*0690*/  I2F.F64.U16 R4, R32 ;  /* 0x0000002000047312 */ /* 0x000fe20000101800 */
[----:B--2---:R-:W-:Y:S01]  /*06a0*/  LOP3.LUT R19, R6, 0xff, RZ, 0xc0, !PT ;  /* 0x000000ff06137812 */ /* 0x004fe200078ec0ff */
[----:B----4-:R-:W-:-:S06]  /*06b0*/  FADD R18, R18, R18 ;  /* 0x0000001212127221 */ /* 0x010fcc0000000000 */
[----:B------:R-:W1:Y:S02]  /*06c0*/  I2F.F64.U16 R6, R19 ;  /* 0x0000001300067312 */ /* 0x000e640000101800 */
[----:B-1----:R-:W-:-:S06]  /*06d0*/  DFMA R6, R6, UR10, R16 ;  /* 0x0000000a06067c2b */ /* 0x002fcc0008000010 */
[----:B------:R-:W-:Y:S02]  /*06e0*/  I2F.F64.U16 R16, R37 ;  /* 0x0000002500107312 */ /* 0x000fe40000101800 */
[----:B------:R-:W-:-:S06]  /*06f0*/  DFMA R30, R4, UR12, R6 ;  /* 0x0000000c041e7c2b */ /* 0x000fcc0008000006 */
[----:B------:R-:W1:Y:S08]  /*0700*/  I2F.F64.U16 R6, R21 ;  /* 0x0000001500067312 */ /* 0x000e700000101800 */
[----:B------:R-:W-:Y:S01]  /*0710*/  F2F.F32.F64 R4, R30 ;  /* 0x0000001e00047310 */ /* 0x000fe20000301000 */
[----:B-1----:R-:W-:-:S07]  /*0720*/  DMUL R20, R6, UR4 ;  /* 0x0000000406147c28 */ /* 0x002fce0008000000 */
[----:B------:R1:W2:Y:S01]  /*0730*/  I2F.F64.U16 R6, R12 ;  /* 0x0000000c00067312 */ /* 0x0002a20000101800 */
[----:B------:R-:W-:Y:S01]  /*0740*/  DFMA R16, R16, UR10, R20 ;  /* 0x0000000a10107c2b */ /* 0x000fe20008000014 */
[----:B-1----:R-:W-:-:S07]  /*0750*/  LOP3.LUT R12, R26, 0xff, RZ, 0xc0, !PT ;  /* 0x000000ff1a0c7812 */ /* 0x002fce00078ec0ff */
[----:B--2---:R-:W-:Y:S01]  /*0760*/  DFMA R32, R6, UR12, R16 ;  /* 0x0000000c06207c2b */ /* 0x004fe20008000010 */
[----:B------:R-:W1:Y:S08]  /*0770*/  I2F.F64.U16 R6, R23 ;  /* 0x0000001700067312 */ /* 0x000e700000101800 */
[----:B------:R2:W4:Y:S01]  /*0780*/  I2F.F64.U16 R16, R22 ;  /* 0x0000001600107312 */ /* 0x0005220000101800 */
[----:B-1----:R-:W-:-:S07]  /*0790*/  DMUL R20, R6, UR4 ;  /* 0x0000000406147c28 */ /* 0x002fce0008000000 */
[----:B------:R1:W-:Y:S01]  /*07a0*/  F2F.F32.F64 R5, R32 ;  /* 0x0000002000057310 */ /* 0x0003e20000301000 */
[----:B--2---:R-:W-:Y:S01]  /*07b0*/  LOP3.LUT R22, R35, 0xff, RZ, 0xc0, !PT ;  /* 0x000000ff23167812 */ /* 0x004fe200078ec0ff */
[----:B----4-:R-:W-:-:S06]  /*07c0*/  DFMA R16, R16, UR10, R20 ;  /* 0x0000000a10107c2b */ /* 0x010fcc0008000014 */
[----:B------:R-:W2:Y:S01]  /*07d0*/  I2F.F64.U16 R6, R34 ;  /* 0x0000002200067312 */ /* 0x000ea20000101800 */
[----:B-1----:R-:W-:-:S07]  /*07e0*/  LOP3.LUT R32, R27, 0xff, RZ, 0xc0, !PT ;  /* 0x000000ff1b207812 */ /* 0x002fce00078ec0ff */
[----:B------:R-:W-:Y:S01]  /*07f0*/  I2F.F64.U16 R20, R32 ;  /* 0x0000002000147312 */ /* 0x000fe20000101800 */
[----:B--2---:R-:W-:-:S07]  /*0800*/  DFMA R30, R6, UR12, R16 ;  /* 0x0000000c061e7c2b */ /* 0x004fce0008000010 */
[----:B------:R-:W-:Y:S01]  /*0810*/  I2F.F64.U16 R26, R14 ;  /* 0x0000000e001a7312 */ /* 0x000fe20000101800 */
[----:B------:R-:W-:Y:S02]  /*0820*/  LOP3.LUT R6, R25, 0xff, RZ, 0xc0, !PT ;  /* 0x000000ff19067812 */ /* 0x000fe400078ec0ff */
[----:B------:R-:W-:-:S05]  /*0830*/  LOP3.LUT R16, R24, 0xff, RZ, 0xc0, !PT ;  /* 0x000000ff18107812 */ /* 0x000fca00078ec0ff */
[----:B------:R-:W-:Y:S08]  /*0840*/  I2F.F64.U16 R24, R12 ;  /* 0x0000000c00187312 */ /* 0x000ff00000101800 */
[----:B------:R-:W1:Y:S08]  /*0850*/  I2F.F64.U16 R6, R6 ;  /* 0x0000000600067312 */ /* 0x000e700000101800 */
[----:B------:R2:W4:Y:S01]  /*0860*/  F2F.F32.F64 R19, R30 ;  /* 0x0000001e00137310 */ /* 0x0005220000301000 */
[----:B-1----:R-:W-:-:S07]  /*0870*/  DMUL R6, R6, UR4 ;  /* 0x0000000406067c28 */ /* 0x002fce0008000000 */
[----:B------:R-:W1:Y:S01]  /*0880*/  I2F.F64.U16 R16, R16 ;  /* 0x0000001000107312 */ /* 0x000e620000101800 */
[----:B--2---:R-:W-:Y:S01]  /*0890*/  DMUL R30, R20, UR4 ;  /* 0x00000004141e7c28 */ /* 0x004fe20008000000 */
[----:B----4-:R-:W-:-:S06]  /*08a0*/  FFMA R19, R19, 2, R4 ;  /* 0x4000000013137823 */ /* 0x010fcc0000000004 */
[----:B------:R-:W2:Y:S01]  /*08b0*/  I2F.F64.U16 R20, R29 ;  /* 0x0000001d00147312 */ /* 0x000ea20000101800 */
[----:B------:R-:W-:Y:S02]  /*08c0*/  DFMA R30, R24, UR10, R30 ;  /* 0x0000000a181e7c2b */ /* 0x000fe4000800001e */
[----:B-1----:R-:W-:-:S05]  /*08d0*/  DFMA R6, R16, UR10, R6 ;  /* 0x0000000a10067c2b */ /* 0x002fca0008000006 */
[----:B------:R-:W1:Y:S01]  /*08e0*/  I2F.F64.U16 R24, R28 ;  /* 0x0000001c00187312 */ /* 0x000e620000101800 */
[----:B------:R-:W-:Y:S02]  /*08f0*/  DFMA R30, R26, UR12, R30 ;  /* 0x0000000c1a1e7c2b */ /* 0x000fe4000800001e */
[----:B--2---:R-:W-:-:S05]  /*0900*/  DMUL R20, R20, UR4 ;  /* 0x0000000414147c28 */ /* 0x004fca0008000000 */
[----:B------:R-:W2:Y:S03]  /*0910*/  I2F.F64.U16 R22, R22 ;  /* 0x0000001600167312 */ /* 0x000ea60000101800 */
[----:B-1----:R-:W-:-:S05]  /*0920*/  DFMA R20, R24, UR10, R20 ;  /* 0x0000000a18147c2b */ /* 0x002fca0008000014 */
[----:B------:R-:W1:Y:S01]  /*0930*/  I2F.F64.U16 R26, R36 ;  /* 0x00000024001a7312 */ /* 0x000e620000101800 */
[----:B--2---:R-:W-:-:S07]  /*0940*/  DFMA R6, R22, UR12, R6 ;  /* 0x0000000c16067c2b */ /* 0x004fce0008000006 */
[----:B------:R-:W-:Y:S01]  /*0950*/  F2F.F32.F64 R30, R30 ;  /* 0x0000001e001e7310 */ /* 0x000fe20000301000 */
[----:B-1----:R-:W-:-:S07]  /*0960*/  DFMA R20, R26, UR12, R20 ;  /* 0x0000000c1a147c2b */ /* 0x002fce0008000014 */
[----:B------:R-:W1:Y:S08]  /*0970*/  F2F.F32.F64 R7, R6 ;  /* 0x0000000600077310 */ /* 0x000e700000301000 */
[----:B------:R-:W2:Y:S01]  /*0980*/  F2F.F32.F64 R20, R20 ;  /* 0x0000001400147310 */ /* 0x000ea20000301000 */
[----:B-1----:R-:W-:-:S04]  /*0990*/  FFMA R17, R7, 2, R30 ;  /* 0x4000000007117823 */ /* 0x002fc8000000001e */
[C---:B--2---:R-:W-:Y:S01]  /*09a0*/  FADD R17, R20.reuse, R17 ;  /* 0x0000001114117221 */ /* 0x044fe20000000000 */
[----:B------:R-:W-:-:S03]  /*09b0*/  FADD R19, R20, R19 ;  /* 0x0000001314137221 */ /* 0x000fc60000000000 */
[C---:B------:R-:W-:Y:S01]  /*09c0*/  FADD R17, -R10.reuse, R17 ;  /* 0x000000110a117221 */ /* 0x040fe20000000100 */
[----:B------:R-:W-:Y:S01]  /*09d0*/  FADD R19, -R10, R19 ;  /* 0x000000130a137221 */ /* 0x000fe20000000100 */
[----:B------:R-:W-:Y:S02]  /*09e0*/  FADD R10, R5, R5 ;  /* 0x00000005050a7221 */ /* 0x000fe40000000000 */
[----:B------:R-:W-:Y:S02]  /*09f0*/  FADD R17, R17, -R18 ;  /* 0x8000001211117221 */ /* 0x000fe40000000000 */
[----:B------:R-:W-:Y:S02]  /*0a00*/  FADD R19, R19, -R10 ;  /* 0x8000000a13137221 */ /* 0x000fe40000000000 */
[----:B------:R-:W-:Y:S02]  /*0a10*/  FADD R17, -R4, R17 ;  /* 0x0000001104117221 */ /* 0x000fe40000000100 */
[----:B------:R-:W-:-:S02]  /*0a20*/  FADD R19, -R30, R19 ;  /* 0x000000131e137221 */ /* 0x000fc40000000100 */
[----:B------:R-:W-:-:S04]  /*0a30*/  FMUL R4, R17, R17 ;  /* 0x0000001111047220 */ /* 0x000fc80000400000 */
[----:B------:R-:W-:-:S04]  /*0a40*/  FFMA R5, R19, R19, R4 ;  /* 0x0000001313057223 */ /* 0x000fc80000000004 */
[----:B------:R-:W-:Y:S01]  /*0a50*/  VIADD R4, R5, 0xf3000000 ;  /* 0xf300000005047836 */ /* 0x000fe20000000000 */
[----:B------:R1:W2:Y:S04]  /*0a60*/  MUFU.RSQ R6, R5 ;  /* 0x0000000500067308 */ /* 0x0002a80000001400 */
[----:B------:R-:W-:-:S13]  /*0a70*/  ISETP.GT.U32.AND P0, PT, R4, 0x727fffff, PT ;  /* 0x727fffff0400780c */ /* 0x000fda0003f04070 */
[----:B-12---:R-:W-:Y:S05]  /*0a80*/  @!P0 BRA `(.L_x_3) ;  /* 0x0000000000108947 */ /* 0x006fea0003800000 */
[----:B------:R-:W-:-:S07]  /*0a90*/  MOV R14, 0xab0 ;  /* 0x00000ab0000e7802 */ /* 0x000fce0000000f00 */
[----:B0--3--:R-:W-:Y:S05]  /*0aa0*/  CALL.REL.NOINC `($__internal_0_$__cuda_sm20_sqrt_rn_f32_slowpath) ;  /* 0x0000000000687944 */ /* 0x009fea0003c00000 */
[----:B------:R-:W-:Y:S01]  /*0ab0*/  MOV R4, R6 ;  /* 0x0000000600047202 */ /* 0x000fe20000000f00 */
[----:B------:R-:W-:Y:S06]  /*0ac0*/  BRA `(.L_x_4) ;  /* 0x0000000000107947 */ /* 0x000fec0003800000 */
.L_x_3:
[----:B------:R-:W-:Y:S01]  /*0ad0*/  FMUL.FTZ R4, R5, R6 ;  /* 0x0000000605047220 */ /* 0x000fe20000410000 */
[----:B------:R-:W-:-:S03]  /*0ae0*/  FMUL.FTZ R6, R6, 0.5 ;  /* 0x3f00000006067820 */ /* 0x000fc60000410000 */
[----:B------:R-:W-:-:S04]  /*0af0*/  FFMA R5, -R4, R4, R5 ;  /* 0x0000000404057223 */ /* 0x000fc80000000105 */
[----:B------:R-:W-:-:S07]  /*0b00*/  FFMA R4, R5, R6, R4 ;  /* 0x0000000605047223 */ /* 0x000fce0000000004 */
.L_x_4:
[----:B---3--:R-:W-:Y:S05]  /*0b10*/  BSYNC.RECONVERGENT B1 ;  /* 0x0000000000017941 */ /* 0x008fea0003800200 */
.L_x_2:
[----:B------:R-:W-:Y:S01]  /*0b20*/  FMNMX R6, R4, 255, PT ;  /* 0x437f000004067809 */ /* 0x000fe20003800000 */
[----:B------:R-:W-:Y:S01]  /*0b30*/  UMOV UR4, 0x3340 ;  /* 0x0000334000047882 */ /* 0x000fe20000000000 */
[----:B------:R-:W-:Y:S02]  /*0b40*/  IMAD R5, R2, UR14, R3 ;  /* 0x0000000e02057c24 */ /* 0x000fe4000f8e0203 */
[----:B------:R-:W-:Y:S02]  /*0b50*/  IMAD.U32 R7, RZ, RZ, UR4 ;  /* 0x00000004ff077e24 */ /* 0x000fe4000f8e00ff */
[----:B------:R-:W1:Y:S01]  /*0b60*/  F2I.U32.TRUNC.NTZ R6, R6 ;  /* 0x0000000600067305 */ /* 0x000e62000020f000 */
[----:B0-----:R-:W-:-:S04]  /*0b70*/  IMAD.WIDE R4, R5, 0x4, R8 ;  /* 0x0000000405047825 */ /* 0x001fc800078e0208 */
[----:B------:R-:W-:-:S05]  /*0b80*/  VIADD R3, R3, UR7 ;  /* 0x0000000703037c36 */ /* 0x000fca0008000000 */
[----:B------:R-:W-:Y:S02]  /*0b90*/  ISETP.GE.AND P0, PT, R3, UR14, PT ;  /* 0x0000000e03007c0c */ /* 0x000fe4000bf06270 */
[C---:B-1----:R-:W-:Y:S02]  /*0ba0*/  PRMT R7, R6.reuse, R7, 0xffff ;  /* 0x0000ffff06077416 */ /* 0x042fe40000000007 */
[----:B------:R-:W-:-:S04]  /*0bb0*/  PRMT R10, R6, 0x3340, R6 ;  /* 0x00003340060a7816 */ /* 0x000fc80000000006 */
[----:B------:R-:W-:-:S05]  /*0bc0*/  PRMT R7, R10, 0x5410, R7 ;  /* 0x000054100a077816 */ /* 0x000fca0000000007 */
[----:B------:R0:W-:Y:S01]  /*0bd0*/  STG.E desc[UR8][R4.64], R7 ;  /* 0x0000000704007986 */ /* 0x0001e2000c101908 */
[----:B------:R-:W-:Y:S05]  /*0be0*/  @!P0 BRA `(.L_x_5) ;  /* 0xfffffff400808947 */ /* 0x000fea000383ffff */
.L_x_1:
[----:B---3--:R-:W-:Y:S05]  /*0bf0*/  BSYNC.RECONVERGENT B0 ;  /* 0x0000000000007941 */ /* 0x008fea0003800200 */
.L_x_0:
[----:B------:R-:W1:Y:S01]  /*0c00*/  LDCU UR4, c[0x0][0x394] ;  /* 0x00007280ff0477ac */ /* 0x000e620008000800 */
[----:B------:R-:W-:-:S05]  /*0c10*/  VIADD R2, R2, UR6 ;  /* 0x0000000602027c36 */ /* 0x000fca0008000000 */
[----:B-1----:R-:W-:-:S13]  /*0c20*/  ISETP.GE.AND P0, PT, R2, UR4, PT ;  /* 0x0000000402007c0c */ /* 0x002fda000bf06270 */
[----:B------:R-:W-:Y:S05]  /*0c30*/  @!P0 BRA `(.L_x_6) ;  /* 0xfffffff400388947 */ /* 0x000fea000383ffff */
[----:B------:R-:W-:Y:S05]  /*0c40*/  EXIT ;  /* 0x000000000000794d */ /* 0x000fea0003800000 */
        .weak           $__internal_0_$__cuda_sm20_sqrt_rn_f32_slowpath
        .type           $__internal_0_$__cuda_sm20_sqrt_rn_f32_slowpath,@function
        .size           $__internal_0_$__cuda_sm20_sqrt_rn_f32_slowpath,(.L_x_9 - $__internal_0_$__cuda_sm20_sqrt_rn_f32_slowpath)
$__internal_0_$__cuda_sm20_sqrt_rn_f32_slowpath:
[----:B------:R-:W-:-:S13]  /*0c50*/  LOP3.LUT P0, RZ, R5, 0x7fffffff, RZ, 0xc0, !PT ;  /* 0x7fffffff05ff7812 */ /* 0x000fda000780c0ff */
[----:B------:R-:W-:Y:S05]  /*0c60*/  @!P0 BRA `(.L_x_7) ;  /* 0x0000000000448947 */ /* 0x000fea0003800000 */
[----:B------:R-:W-:Y:S02]  /*0c70*/  FSETP.GEU.FTZ.AND P0, PT, R5, RZ, PT ;  /* 0x000000ff0500720b */ /* 0x000fe40003f1e000 */
[----:B------:R-:W-:-:S11]  /*0c80*/  MOV R4, R5 ;  /* 0x0000000500047202 */ /* 0x000fd60000000f00 */
[----:B------:R-:W-:Y:S01]  /*0c90*/  @!P0 IMAD.MOV.U32 R5, RZ, RZ, 0x7fffffff ;  /* 0x7fffffffff058424 */ /* 0x000fe200078e00ff */
[----:B------:R-:W-:Y:S06]  /*0ca0*/  @!P0 BRA `(.L_x_7) ;  /* 0x0000000000348947 */ /* 0x000fec0003800000 */
[----:B------:R-:W-:-:S13]  /*0cb0*/  FSETP.GTU.FTZ.AND P0, PT, |R4|, +INF , PT ;  /* 0x7f8000000400780b */ /* 0x000fda0003f1c200 */
[----:B------:R-:W-:Y:S01]  /*0cc0*/  @P0 FADD.FTZ R5, R4, 1 ;  /* 0x3f80000004050421 */ /* 0x000fe20000010000 */
[----:B------:R-:W-:Y:S06]  /*0cd0*/  @P0 BRA `(.L_x_7) ;  /* 0x0000000000280947 */ /* 0x000fec0003800000 */
[----:B------:R-:W-:-:S13]  /*0ce0*/  FSETP.NEU.FTZ.AND P0, PT, |R4|, +INF , PT ;  /* 0x7f8000000400780b */ /* 0x000fda0003f1d200 */
[----:B------:R-:W-:-:S04]  /*0cf0*/  @P0 FFMA R6, R4, 1.84467440737095516160e+19, RZ ;  /* 0x5f80000004060823 */ /* 0x000fc800000000ff */
[----:B------:R-:W0:Y:S02]  /*0d00*/  @P0 MUFU.RSQ R5, R6 ;  /* 0x0000000600050308 */ /* 0x000e240000001400 */
[----:B0-----:R-:W-:Y:S01]  /*0d10*/  @P0 FMUL.FTZ R7, R6, R5 ;  /* 0x0000000506070220 */ /* 0x001fe20000410000 */
[----:B------:R-:W-:Y:S01]  /*0d20*/  @P0 FMUL.FTZ R12, R5, 0.5 ;  /* 0x3f000000050c0820 */ /* 0x000fe20000410000 */
[----:B------:R-:W-:Y:S02]  /*0d30*/  @!P0 IMAD.MOV.U32 R5, RZ, RZ, R4 ;  /* 0x000000ffff058224 */ /* 0x000fe400078e0004 */
[----:B------:R-:W-:-:S04]  /*0d40*/  @P0 FADD.FTZ R10, -R7, -RZ ;  /* 0x800000ff070a0221 */ /* 0x000fc80000010100 */
[----:B------:R-:W-:-:S04]  /*0d50*/  @P0 FFMA R10, R7, R10, R6 ;  /* 0x0000000a070a0223 */ /* 0x000fc80000000006 */
[----:B------:R-:W-:-:S04]  /*0d60*/  @P0 FFMA R10, R10, R12, R7 ;  /* 0x0000000c0a0a0223 */ /* 0x000fc80000000007 */
[----:B------:R-:W-:-:S07]  /*0d70*/  @P0 FMUL.FTZ R5, R10, 2.3283064365386962891e-10 ;  /* 0x2f8000000a050820 */ /* 0x000fce0000410000 */
.L_x_7:
[----:B------:R-:W-:Y:S01]  /*0d80*/  IMAD.MOV.U32 R6, RZ, RZ, R5 ;  /* 0x000000ffff067224 */ /* 0x000fe200078e0005 */
[----:B------:R-:W-:Y:S01]  /*0d90*/  MOV R4, R14 ;  /* 0x0000000e00047202 */ /* 0x000fe20000000f00 */
[----:B------:R-:W-:-:S04]  /*0da0*/  IMAD.MOV.U32 R5, RZ, RZ, 0x0 ;  /* 0x00000000ff057424 */ /* 0x000fc800078e00ff */
[----:B------:R-:W-:Y:S05]  /*0db0*/  RET.REL.NODEC R4 `(_Z6kernelyP6uchar4ii) ;  /* 0xfffffff004907950 */ /* 0x000fea0003c3ffff */
.L_x_8:
[----:B------:R-:W-:-:S00]  /*0dc0*/  BRA `(.L_x_8) ;  /* 0xfffffffc00fc7947 */ /* 0x000fc0000383ffff */
[----:B------:R-:W-:-:S00]  /*0dd0*/  NOP ;  /* 0x0000000000007918 */ /* 0x000fc00000000000 */
        /* <DEDUP_REMOVED lines=10> */
.L_x_9:


//--------------------- .nv.shared.reserved.0     --------------------------
	.section	.nv.shared.reserved.0,"aw",@nobits
	.weak		__nv_reservedSMEM_offset_0_alias
	.size		__nv_reservedSMEM_offset_0_alias, 0, 64
	.other		__nv_reservedSMEM_offset_0_alias,@"STO_CUDA_RESERVED_SHARED STV_DEFAULT"
__nv_reservedSMEM_offset_0_alias:
	.zero		0
	.zero		64


//--------------------- .nv.constant0._Z6kernelyP6uchar4ii --------------------------
	.section	.nv.constant0._Z6kernelyP6uchar4ii,"a",@progbits
	.sectionflags	@""
	.align	4
.nv.constant0._Z6kernelyP6uchar4ii:
	.zero		920


//--------------------- SYMBOLS --------------------------

	.type		.nv.reservedSmem.offset0,@object
	.size		.nv.reservedSmem.offset0,0x4
